//
// Generated by NVIDIA NVVM Compiler
//
// Compiler Build ID: CL-36424714
// Cuda compilation tools, release 13.0, V13.0.88
// Based on NVVM 20.0.0
//

.version 9.0
.target sm_100
.address_size 64

	// .globl	_Z18efficientPrefixSumPfS_i
.extern .shared .align 16 .b8 temp[];

.visible .entry _Z18efficientPrefixSumPfS_i(
	.param .u64 .ptr .align 1 _Z18efficientPrefixSumPfS_i_param_0,
	.param .u64 .ptr .align 1 _Z18efficientPrefixSumPfS_i_param_1,
	.param .u32 _Z18efficientPrefixSumPfS_i_param_2
)
{
	.reg .pred 	%p<9>;
	.reg .b32 	%r<35>;
	.reg .b32 	%f<9>;
	.reg .b64 	%rd<9>;

	ld.param.u64 	%rd1, [_Z18efficientPrefixSumPfS_i_param_0];
	ld.param.u64 	%rd2, [_Z18efficientPrefixSumPfS_i_param_1];
	ld.param.u32 	%r11, [_Z18efficientPrefixSumPfS_i_param_2];
	mov.u32 	%r1, %tid.x;
	setp.ge.s32 	%p1, %r1, %r11;
	@%p1 bra 	$L__BB0_14;
	cvta.to.global.u64 	%rd3, %rd1;
	mul.wide.u32 	%rd4, %r1, 4;
	add.s64 	%rd5, %rd3, %rd4;
	ld.global.f32 	%f1, [%rd5];
	shl.b32 	%r12, %r1, 2;
	mov.u32 	%r13, temp;
	add.s32 	%r2, %r13, %r12;
	st.shared.f32 	[%r2], %f1;
	bar.sync 	0;
	setp.lt.u32 	%p2, %r11, 2;
	@%p2 bra 	$L__BB0_6;
	shl.b32 	%r15, %r1, 1;
	add.s32 	%r3, %r15, 2;
	mov.b32 	%r33, 1;
$L__BB0_3:
	mul.lo.s32 	%r5, %r33, %r3;
	setp.gt.s32 	%p3, %r5, %r11;
	@%p3 bra 	$L__BB0_5;
	sub.s32 	%r16, %r5, %r33;
	shl.b32 	%r17, %r16, 2;
	add.s32 	%r19, %r13, %r17;
	ld.shared.f32 	%f2, [%r19+-4];
	shl.b32 	%r20, %r33, 2;
	add.s32 	%r21, %r19, %r20;
	ld.shared.f32 	%f3, [%r21+-4];
	add.f32 	%f4, %f2, %f3;
	st.shared.f32 	[%r21+-4], %f4;
$L__BB0_5:
	bar.sync 	0;
	shl.b32 	%r33, %r33, 1;
	setp.lt.s32 	%p4, %r33, %r11;
	@%p4 bra 	$L__BB0_3;
$L__BB0_6:
	setp.ne.s32 	%p5, %r1, 0;
	@%p5 bra 	$L__BB0_8;
	shl.b32 	%r22, %r11, 2;
	add.s32 	%r24, %r13, %r22;
	mov.b32 	%r25, 0;
	st.shared.u32 	[%r24+-4], %r25;
$L__BB0_8:
	setp.lt.u32 	%p6, %r11, 2;
	bar.sync 	0;
	@%p6 bra 	$L__BB0_13;
	shl.b32 	%r26, %r1, 1;
	add.s32 	%r7, %r26, 2;
	mov.u32 	%r34, %r11;
$L__BB0_10:
	shr.u32 	%r9, %r34, 1;
	mul.lo.s32 	%r10, %r9, %r7;
	setp.gt.s32 	%p7, %r10, %r11;
	@%p7 bra 	$L__BB0_12;
	sub.s32 	%r27, %r10, %r9;
	shl.b32 	%r28, %r27, 2;
	add.s32 	%r30, %r13, %r28;
	ld.shared.f32 	%f5, [%r30+-4];
	shl.b32 	%r31, %r9, 2;
	add.s32 	%r32, %r30, %r31;
	ld.shared.f32 	%f6, [%r32+-4];
	st.shared.f32 	[%r30+-4], %f6;
	add.f32 	%f7, %f5, %f6;
	st.shared.f32 	[%r32+-4], %f7;
$L__BB0_12:
	bar.sync 	0;
	setp.gt.u32 	%p8, %r34, 3;
	mov.u32 	%r34, %r9;
	@%p8 bra 	$L__BB0_10;
$L__BB0_13:
	ld.shared.f32 	%f8, [%r2];
	cvta.to.global.u64 	%rd6, %rd2;
	add.s64 	%rd8, %rd6, %rd4;
	st.global.f32 	[%rd8], %f8;
$L__BB0_14:
	ret;

}


// ===== COMPILED SASS (sm_100) =====

	.target	sm_100

	.elftype	@"ET_EXEC"


//--------------------- .note.nv.tkinfo           --------------------------
	.section	.note.nv.tkinfo,"",@"SHT_NOTE"
	.sectionflags	@"SHF_NOTE_NV_TKINFO"
	.tkinfo
        /*0018*/ 	.word	0x00000002
        /*0030*/ 	.string	""
        /*0030*/ 	.string	"ptxas"
        /*0030*/ 	.string	"Cuda compilation tools, release 13.0, V13.0.88"
        /*0030*/ 	.string	"Build cuda_13.0.r13.0/compiler.36424714_0"
        /*0030*/ 	.string	"-arch sm_100 -m 64 "



//--------------------- .note.nv.cuinfo           --------------------------
	.section	.note.nv.cuinfo,"",@"SHT_NOTE"
	.sectionflags	@"SHF_NOTE_NV_CUINFO"
        /*0018*/ 	.short	0x0002
        /*001a*/ 	.short	0x0064
        /*001c*/ 	.short	0x0082
	.zero		2


//--------------------- .nv.info                  --------------------------
	.section	.nv.info,"",@"SHT_CUDA_INFO"
	.align	4


	//----- nvinfo : EIATTR_REGCOUNT
	.align		4
        /*0000*/ 	.byte	0x04, 0x2f
        /*0002*/ 	.short	(.L_1 - .L_0)
	.align		4
.L_0:
        /*0004*/ 	.word	index@(_Z18efficientPrefixSumPfS_i)
        /*0008*/ 	.word	0x0000000e


	//----- nvinfo : EIATTR_FRAME_SIZE
	.align		4
.L_1:
        /*000c*/ 	.byte	0x04, 0x11
        /*000e*/ 	.short	(.L_3 - .L_2)
	.align		4
.L_2:
        /*0010*/ 	.word	index@(_Z18efficientPrefixSumPfS_i)
        /*0014*/ 	.word	0x00000000


	//----- nvinfo : EIATTR_MIN_STACK_SIZE
	.align		4
.L_3:
        /*0018*/ 	.byte	0x04, 0x12
        /*001a*/ 	.short	(.L_5 - .L_4)
	.align		4
.L_4:
        /*001c*/ 	.word	index@(_Z18efficientPrefixSumPfS_i)
        /*0020*/ 	.word	0x00000000
.L_5:


//--------------------- .nv.compat                --------------------------
	.section	.nv.compat,"",@"SHT_CUDA_COMPAT_INFO"
	.align	4
        /*0000*/ 	.byte	0x02, 0x09, 0x00, 0x00, 0x02, 0x02, 0x01, 0x00, 0x02, 0x05, 0x05, 0x00, 0x03, 0x07, 0x01, 0x01
        /*0010*/ 	.byte	0x02, 0x03, 0x00, 0x00, 0x02, 0x06, 0x01, 0x00, 0x04, 0x0b, 0x08, 0x00, 0x09, 0x00, 0x00, 0x00
        /*0020*/ 	.byte	0x00, 0x00, 0x00, 0x00


//--------------------- .nv.info._Z18efficientPrefixSumPfS_i --------------------------
	.section	.nv.info._Z18efficientPrefixSumPfS_i,"",@"SHT_CUDA_INFO"
	.sectionflags	@""
	.align	4


	//----- nvinfo : EIATTR_CUDA_API_VERSION
	.align		4
        /*0000*/ 	.byte	0x04, 0x37
        /*0002*/ 	.short	(.L_7 - .L_6)
.L_6:
        /*0004*/ 	.word	0x00000082


	//----- nvinfo : EIATTR_KPARAM_INFO
	.align		4
.L_7:
        /*0008*/ 	.byte	0x04, 0x17
        /*000a*/ 	.short	(.L_9 - .L_8)
.L_8:
        /*000c*/ 	.word	0x00000000
        /*0010*/ 	.short	0x0002
        /*0012*/ 	.short	0x0010
        /*0014*/ 	.byte	0x00, 0xf0, 0x11, 0x00


	//----- nvinfo : EIATTR_KPARAM_INFO
	.align		4
.L_9:
        /*0018*/ 	.byte	0x04, 0x17
        /*001a*/ 	.short	(.L_11 - .L_10)
.L_10:
        /*001c*/ 	.word	0x00000000
        /*0020*/ 	.short	0x0001
        /*0022*/ 	.short	0x0008
        /*0024*/ 	.byte	0x00, 0xf5, 0x21, 0x00


	//----- nvinfo : EIATTR_KPARAM_INFO
	.align		4
.L_11:
        /*0028*/ 	.byte	0x04, 0x17
        /*002a*/ 	.short	(.L_13 - .L_12)
.L_12:
        /*002c*/ 	.word	0x00000000
        /*0030*/ 	.short	0x0000
        /*0032*/ 	.short	0x0000
        /*0034*/ 	.byte	0x00, 0xf5, 0x21, 0x00


	//----- nvinfo : EIATTR_SPARSE_MMA_MASK
	.align		4
.L_13:
        /*0038*/ 	.byte	0x03, 0x50
        /*003a*/ 	.short	0x0000


	//----- nvinfo : EIATTR_MAXREG_COUNT
	.align		4
        /*003c*/ 	.byte	0x03, 0x1b
        /*003e*/ 	.short	0x00ff


	//----- nvinfo : EIATTR_NUM_BARRIERS
	.align		4
        /*0040*/ 	.byte	0x02, 0x4c
        /*0042*/ 	.byte	0x01
	.zero		1


	//----- nvinfo : EIATTR_MERCURY_ISA_VERSION
	.align		4
        /*0044*/ 	.byte	0x03, 0x5f
        /*0046*/ 	.short	0x0101


	//----- nvinfo : EIATTR_VRC_CTA_INIT_COUNT
	.align		4
        /*0048*/ 	.byte	0x02, 0x4a
	.zero		1
	.zero		1


	//----- nvinfo : EIATTR_EXIT_INSTR_OFFSETS
	.align		4
        /*004c*/ 	.byte	0x04, 0x1c
        /*004e*/ 	.short	(.L_15 - .L_14)


	//   ....[0]....
.L_14:
        /*0050*/ 	.word	0x00000050


	//   ....[1]....
        /*0054*/ 	.word	0x000003f0


	//----- nvinfo : EIATTR_CBANK_PARAM_SIZE
	.align		4
.L_15:
        /*0058*/ 	.byte	0x03, 0x19
        /*005a*/ 	.short	0x0014


	//----- nvinfo : EIATTR_PARAM_CBANK
	.align		4
        /*005c*/ 	.byte	0x04, 0x0a
        /*005e*/ 	.short	(.L_17 - .L_16)
	.align		4
.L_16:
        /*0060*/ 	.word	index@(.nv.constant0._Z18efficientPrefixSumPfS_i)
        /*0064*/ 	.short	0x0380
        /*0066*/ 	.short	0x0014


	//----- nvinfo : EIATTR_SW_WAR
	.align		4
.L_17:
        /*0068*/ 	.byte	0x04, 0x36
        /*006a*/ 	.short	(.L_19 - .L_18)
.L_18:
        /*006c*/ 	.word	0x00000008
.L_19:


//--------------------- .nv.callgraph             --------------------------
	.section	.nv.callgraph,"",@"SHT_CUDA_CALLGRAPH"
	.align	4
	.sectionentsize	8
	.align		4
        /*0000*/ 	.word	0x00000000
	.align		4
        /*0004*/ 	.word	0xffffffff
	.align		4
        /*0008*/ 	.word	0x00000000
	.align		4
        /*000c*/ 	.word	0xfffffffe
	.align		4
        /*0010*/ 	.word	0x00000000
	.align		4
        /*0014*/ 	.word	0xfffffffd
	.align		4
        /*0018*/ 	.word	0x00000000
	.align		4
        /*001c*/ 	.word	0xfffffffc


//--------------------- .text._Z18efficientPrefixSumPfS_i --------------------------
	.section	.text._Z18efficientPrefixSumPfS_i,"ax",@progbits
	.align	128
        .global         _Z18efficientPrefixSumPfS_i
        .type           _Z18efficientPrefixSumPfS_i,@function
        .size           _Z18efficientPrefixSumPfS_i,(.L_x_5 - _Z18efficientPrefixSumPfS_i)
        .other          _Z18efficientPrefixSumPfS_i,@"STO_CUDA_ENTRY STV_DEFAULT"
_Z18efficientPrefixSumPfS_i:
.text._Z18efficientPrefixSumPfS_i:
[----:B------:R-:W-:Y:S01]  /*0000*/  LDC R1, c[0x0][0x37c] ;  /* 0x0000df00ff017b82 */ /* 0x000fe20000000800 */
[----:B------:R-:W0:Y:S01]  /*0010*/  S2R R0, SR_TID.X ;  /* 0x0000000000007919 */ /* 0x000e220000002100 */
[----:B------:R-:W1:Y:S02]  /*0020*/  LDCU UR4, c[0x0][0x390] ;  /* 0x00007200ff0477ac */ /* 0x000e640008000800 */
[----:B-1----:R-:W-:-:S05]  /*0030*/  IMAD.U32 R8, RZ, RZ, UR4 ;  /* 0x00000004ff087e24 */ /* 0x002fca000f8e00ff */
[----:B0-----:R-:W-:-:S13]  /*0040*/  ISETP.GE.AND P0, PT, R0, R8, PT ;  /* 0x000000080000720c */ /* 0x001fda0003f06270 */
[----:B------:R-:W-:Y:S05]  /*0050*/  @P0 EXIT ;  /* 0x000000000000094d */ /* 0x000fea0003800000 */
[----:B------:R-:W0:Y:S01]  /*0060*/  LDC.64 R2, c[0x0][0x380] ;  /* 0x0000e000ff027b82 */ /* 0x000e220000000a00 */
[----:B------:R-:W1:Y:S01]  /*0070*/  LDCU.64 UR6, c[0x0][0x358] ;  /* 0x00006b00ff0677ac */ /* 0x000e620008000a00 */
[----:B0-----:R-:W-:-:S06]  /*0080*/  IMAD.WIDE.U32 R2, R0, 0x4, R2 ;  /* 0x0000000400027825 */ /* 0x001fcc00078e0002 */
[----:B-1----:R-:W2:Y:S01]  /*0090*/  LDG.E R2, desc[UR6][R2.64] ;  /* 0x0000000602027981 */ /* 0x002ea2000c1e1900 */
[----:B------:R-:W0:Y:S01]  /*00a0*/  S2UR UR5, SR_CgaCtaId ;  /* 0x00000000000579c3 */ /* 0x000e220000008800 */
[----:B------:R-:W-:Y:S01]  /*00b0*/  UMOV UR4, 0x400 ;  /* 0x0000040000047882 */ /* 0x000fe20000000000 */
[----:B------:R-:W-:Y:S02]  /*00c0*/  ISETP.GE.U32.AND P1, PT, R8, 0x2, PT ;  /* 0x000000020800780c */ /* 0x000fe40003f26070 */
[----:B------:R-:W-:Y:S01]  /*00d0*/  ISETP.NE.AND P0, PT, R0, RZ, PT ;  /* 0x000000ff0000720c */ /* 0x000fe20003f05270 */
[----:B0-----:R-:W-:-:S06]  /*00e0*/  ULEA UR4, UR5, UR4, 0x18 ;  /* 0x0000000405047291 */ /* 0x001fcc000f8ec0ff */
[----:B------:R-:W-:-:S05]  /*00f0*/  LEA R5, R0, UR4, 0x2 ;  /* 0x0000000400057c11 */ /* 0x000fca000f8e10ff */
[----:B--2---:R0:W-:Y:S01]  /*0100*/  STS [R5], R2 ;  /* 0x0000000205007388 */ /* 0x0041e20000000800 */
[----:B------:R-:W-:Y:S06]  /*0110*/  BAR.SYNC.DEFER_BLOCKING 0x0 ;  /* 0x0000000000007b1d */ /* 0x000fec0000010000 */
[----:B------:R-:W-:Y:S05]  /*0120*/  @!P1 BRA `(.L_x_0) ;  /* 0x0000000000409947 */ /* 0x000fea0003800000 */
[----:B------:R-:W1:Y:S01]  /*0130*/  LDC R8, c[0x0][0x390] ;  /* 0x0000e400ff087b82 */ /* 0x000e620000000800 */
[----:B0-----:R-:W-:Y:S01]  /*0140*/  LEA R2, R0, 0x2, 0x1 ;  /* 0x0000000200027811 */ /* 0x001fe200078e08ff */
[----:B------:R-:W-:-:S07]  /*0150*/  IMAD.MOV.U32 R3, RZ, RZ, 0x1 ;  /* 0x00000001ff037424 */ /* 0x000fce00078e00ff */
.L_x_1:
[----:B------:R-:W-:-:S05]  /*0160*/  IMAD R4, R2, R3, RZ ;  /* 0x0000000302047224 */ /* 0x000fca00078e02ff */
[----:B-1----:R-:W-:-:S13]  /*0170*/  ISETP.GT.AND P1, PT, R4, R8, PT ;  /* 0x000000080400720c */ /* 0x002fda0003f24270 */
[----:B------:R-:W-:-:S05]  /*0180*/  @!P1 IMAD.IADD R4, R4, 0x1, -R3 ;  /* 0x0000000104049824 */ /* 0x000fca00078e0a03 */
[----:B------:R-:W-:-:S05]  /*0190*/  @!P1 LEA R4, R4, UR4, 0x2 ;  /* 0x0000000404049c11 */ /* 0x000fca000f8e10ff */
[C---:B------:R-:W-:Y:S02]  /*01a0*/  @!P1 IMAD R6, R3.reuse, 0x4, R4 ;  /* 0x0000000403069824 */ /* 0x040fe400078e0204 */
[----:B------:R-:W-:Y:S01]  /*01b0*/  @!P1 LDS R4, [R4+-0x4] ;  /* 0xfffffc0004049984 */ /* 0x000fe20000000800 */
[----:B------:R-:W-:-:S03]  /*01c0*/  IMAD.SHL.U32 R3, R3, 0x2, RZ ;  /* 0x0000000203037824 */ /* 0x000fc600078e00ff */
[----:B------:R-:W0:Y:S02]  /*01d0*/  @!P1 LDS R7, [R6+-0x4] ;  /* 0xfffffc0006079984 */ /* 0x000e240000000800 */
[----:B0-----:R-:W-:-:S05]  /*01e0*/  @!P1 FADD R7, R4, R7 ;  /* 0x0000000704079221 */ /* 0x001fca0000000000 */
[----:B------:R2:W-:Y:S01]  /*01f0*/  @!P1 STS [R6+-0x4], R7 ;  /* 0xfffffc0706009388 */ /* 0x0005e20000000800 */
[----:B------:R-:W-:Y:S01]  /*0200*/  BAR.SYNC.DEFER_BLOCKING 0x0 ;  /* 0x0000000000007b1d */ /* 0x000fe20000010000 */
[----:B------:R-:W-:-:S13]  /*0210*/  ISETP.GE.AND P1, PT, R3, R8, PT ;  /* 0x000000080300720c */ /* 0x000fda0003f26270 */
[----:B--2---:R-:W-:Y:S05]  /*0220*/  @!P1 BRA `(.L_x_1) ;  /* 0xfffffffc00cc9947 */ /* 0x004fea000383ffff */
.L_x_0:
[C---:B------:R-:W-:Y:S02]  /*0230*/  ISETP.GE.U32.AND P1, PT, R8.reuse, 0x2, PT ;  /* 0x000000020800780c */ /* 0x040fe40003f26070 */
[----:B0-----:R-:W-:-:S05]  /*0240*/  @!P0 LEA R2, R8, UR4, 0x2 ;  /* 0x0000000408028c11 */ /* 0x001fca000f8e10ff */
[----:B------:R0:W-:Y:S01]  /*0250*/  @!P0 STS [R2+-0x4], RZ ;  /* 0xfffffcff02008388 */ /* 0x0001e20000000800 */
[----:B------:R-:W-:Y:S06]  /*0260*/  BAR.SYNC.DEFER_BLOCKING 0x0 ;  /* 0x0000000000007b1d */ /* 0x000fec0000010000 */
[----:B------:R-:W-:Y:S05]  /*0270*/  @!P1 BRA `(.L_x_2) ;  /* 0x00000000004c9947 */ /* 0x000fea0003800000 */
[----:B------:R-:W0:Y:S01]  /*0280*/  LDCU UR5, c[0x0][0x390] ;  /* 0x00007200ff0577ac */ /* 0x000e220008000800 */
[----:B------:R-:W-:Y:S01]  /*0290*/  LEA R11, R0, 0x2, 0x1 ;  /* 0x00000002000b7811 */ /* 0x000fe200078e08ff */
[----:B------:R-:W1:Y:S01]  /*02a0*/  LDCU UR8, c[0x0][0x390] ;  /* 0x00007200ff0877ac */ /* 0x000e620008000800 */
[----:B0-----:R-:W-:-:S07]  /*02b0*/  IMAD.U32 R2, RZ, RZ, UR5 ;  /* 0x00000005ff027e24 */ /* 0x001fce000f8e00ff */
.L_x_3:
[----:B------:R-:W-:-:S05]  /*02c0*/  SHF.R.U32.HI R8, RZ, 0x1, R2 ;  /* 0x00000001ff087819 */ /* 0x000fca0000011602 */
[----:B------:R-:W-:-:S05]  /*02d0*/  IMAD R3, R11, R8, RZ ;  /* 0x000000080b037224 */ /* 0x000fca00078e02ff */
[----:B-1----:R-:W-:-:S13]  /*02e0*/  ISETP.GT.AND P0, PT, R3, UR8, PT ;  /* 0x0000000803007c0c */ /* 0x002fda000bf04270 */
[----:B------:R-:W-:-:S05]  /*02f0*/  @!P0 IMAD.IADD R3, R3, 0x1, -R8 ;  /* 0x0000000103038824 */ /* 0x000fca00078e0a08 */
[----:B------:R-:W-:-:S05]  /*0300*/  @!P0 LEA R3, R3, UR4, 0x2 ;  /* 0x0000000403038c11 */ /* 0x000fca000f8e10ff */
[----:B------:R-:W-:Y:S01]  /*0310*/  @!P0 IMAD R6, R8, 0x4, R3 ;  /* 0x0000000408068824 */ /* 0x000fe200078e0203 */
[----:B------:R-:W-:Y:S04]  /*0320*/  @!P0 LDS R4, [R3+-0x4] ;  /* 0xfffffc0003048984 */ /* 0x000fe80000000800 */
[----:B------:R-:W0:Y:S02]  /*0330*/  @!P0 LDS R7, [R6+-0x4] ;  /* 0xfffffc0006078984 */ /* 0x000e240000000800 */
[----:B0-----:R-:W-:Y:S02]  /*0340*/  @!P0 FADD R9, R4, R7 ;  /* 0x0000000704098221 */ /* 0x001fe40000000000 */
[----:B------:R2:W-:Y:S04]  /*0350*/  @!P0 STS [R3+-0x4], R7 ;  /* 0xfffffc0703008388 */ /* 0x0005e80000000800 */
[----:B------:R2:W-:Y:S01]  /*0360*/  @!P0 STS [R6+-0x4], R9 ;  /* 0xfffffc0906008388 */ /* 0x0005e20000000800 */
[----:B------:R-:W-:Y:S01]  /*0370*/  BAR.SYNC.DEFER_BLOCKING 0x0 ;  /* 0x0000000000007b1d */ /* 0x000fe20000010000 */
[----:B------:R-:W-:Y:S01]  /*0380*/  ISETP.GT.U32.AND P0, PT, R2, 0x3, PT ;  /* 0x000000030200780c */ /* 0x000fe20003f04070 */
[----:B------:R-:W-:-:S12]  /*0390*/  IMAD.MOV.U32 R2, RZ, RZ, R8 ;  /* 0x000000ffff027224 */ /* 0x000fd800078e0008 */
[----:B--2---:R-:W-:Y:S05]  /*03a0*/  @P0 BRA `(.L_x_3) ;  /* 0xfffffffc00c40947 */ /* 0x004fea000383ffff */
.L_x_2:
[----:B------:R-:W1:Y:S01]  /*03b0*/  LDS R5, [R5] ;  /* 0x0000000005057984 */ /* 0x000e620000000800 */
[----:B0-----:R-:W0:Y:S02]  /*03c0*/  LDC.64 R2, c[0x0][0x388] ;  /* 0x0000e200ff027b82 */ /* 0x001e240000000a00 */
[----:B0-----:R-:W-:-:S05]  /*03d0*/  IMAD.WIDE.U32 R2, R0, 0x4, R2 ;  /* 0x0000000400027825 */ /* 0x001fca00078e0002 */
[----:B-1----:R-:W-:Y:S01]  /*03e0*/  STG.E desc[UR6][R2.64], R5 ;  /* 0x0000000502007986 */ /* 0x002fe2000c101906 */
[----:B------:R-:W-:Y:S05]  /*03f0*/  EXIT ;  /* 0x000000000000794d */ /* 0x000fea0003800000 */
.L_x_4:
[----:B------:R-:W-:-:S00]  /*0400*/  BRA `(.L_x_4) ;  /* 0xfffffffc00fc7947 */ /* 0x000fc0000383ffff */
[----:B------:R-:W-:-:S00]  /*0410*/  NOP ;  /* 0x0000000000007918 */ /* 0x000fc00000000000 */
        /* <DEDUP_REMOVED lines=14> */
.L_x_5:


//--------------------- .nv.shared._Z18efficientPrefixSumPfS_i --------------------------
	.section	.nv.shared._Z18efficientPrefixSumPfS_i,"aw",@nobits
	.sectionflags	@""
	.align	16
	.zero		1024


//--------------------- .nv.shared.reserved.0     --------------------------
	.section	.nv.shared.reserved.0,"aw",@nobits
	.weak		__nv_reservedSMEM_offset_0_alias
	.size		__nv_reservedSMEM_offset_0_alias, 0, 64
	.other		__nv_reservedSMEM_offset_0_alias,@"STO_CUDA_RESERVED_SHARED STV_DEFAULT"
__nv_reservedSMEM_offset_0_alias:
	.zero		0
	.zero		64


//--------------------- .nv.constant0._Z18efficientPrefixSumPfS_i --------------------------
	.section	.nv.constant0._Z18efficientPrefixSumPfS_i,"a",@progbits
	.sectionflags	@""
	.align	4
.nv.constant0._Z18efficientPrefixSumPfS_i:
	.zero		916


//--------------------- SYMBOLS --------------------------

	.type		.nv.reservedSmem.offset0,@object
	.size		.nv.reservedSmem.offset0,0x4
	.type		.nv.reservedSmem.cap,@object
	.size		.nv.reservedSmem.cap,0x4
